//
// Generated by NVIDIA NVVM Compiler
//
// Compiler Build ID: CL-36424714
// Cuda compilation tools, release 13.0, V13.0.88
// Based on NVVM 20.0.0
//

.version 9.0
.target sm_100
.address_size 64

	// .globl	_Z21gpu_tiled_matrix_multPiS_S_
// _ZZ21gpu_tiled_matrix_multPiS_S_E5tileA has been demoted
// _ZZ21gpu_tiled_matrix_multPiS_S_E5tileB has been demoted

.visible .entry _Z21gpu_tiled_matrix_multPiS_S_(
	.param .u64 .ptr .align 1 _Z21gpu_tiled_matrix_multPiS_S__param_0,
	.param .u64 .ptr .align 1 _Z21gpu_tiled_matrix_multPiS_S__param_1,
	.param .u64 .ptr .align 1 _Z21gpu_tiled_matrix_multPiS_S__param_2
)
{
	.reg .pred 	%p<2>;
	.reg .b32 	%r<147>;
	.reg .b64 	%rd<20>;
	// demoted variable
	.shared .align 4 .b8 _ZZ21gpu_tiled_matrix_multPiS_S_E5tileA[1024];
	// demoted variable
	.shared .align 4 .b8 _ZZ21gpu_tiled_matrix_multPiS_S_E5tileB[1024];
	mov.u32 	%r25, %ctaid.y;
	mov.u32 	%r26, %ntid.y;
	mov.u32 	%r27, %tid.y;
	mad.lo.s32 	%r28, %r25, %r26, %r27;
	mov.u32 	%r29, %ctaid.x;
	mov.u32 	%r30, %ntid.x;
	mul.lo.s32 	%r1, %r29, %r30;
	mov.u32 	%r31, %tid.x;
	shl.b32 	%r32, %r28, 10;
	or.b32  	%r2, %r31, %r32;
	shl.b32 	%r33, %r27, 6;
	mov.u32 	%r34, _ZZ21gpu_tiled_matrix_multPiS_S_E5tileA;
	add.s32 	%r3, %r34, %r33;
	shl.b32 	%r35, %r31, 2;
	add.s32 	%r4, %r3, %r35;
	mov.u32 	%r36, _ZZ21gpu_tiled_matrix_multPiS_S_E5tileB;
	add.s32 	%r6, %r36, %r35;
	add.s32 	%r5, %r6, %r33;
	add.s32 	%r37, %r31, %r1;
	add.s32 	%r38, %r27, %r26;
	shl.b32 	%r39, %r38, 10;
	add.s32 	%r144, %r37, %r39;
	shl.b32 	%r8, %r26, 11;
	shl.b32 	%r40, %r27, 10;
	add.s32 	%r143, %r37, %r40;
	add.s32 	%r142, %r2, %r30;
	shl.b32 	%r11, %r30, 1;
	mov.b32 	%r145, 0;
	mov.u32 	%r141, %r2;
	mov.u32 	%r146, %r145;
$L__BB0_1:
	ld.param.u64 	%rd18, [_Z21gpu_tiled_matrix_multPiS_S__param_1];
	ld.param.u64 	%rd17, [_Z21gpu_tiled_matrix_multPiS_S__param_0];
	cvta.to.global.u64 	%rd4, %rd17;
	mul.wide.u32 	%rd5, %r141, 4;
	add.s64 	%rd6, %rd4, %rd5;
	ld.global.u32 	%r41, [%rd6];
	st.shared.u32 	[%r4], %r41;
	cvta.to.global.u64 	%rd7, %rd18;
	mul.wide.u32 	%rd8, %r143, 4;
	add.s64 	%rd9, %rd7, %rd8;
	ld.global.u32 	%r42, [%rd9];
	st.shared.u32 	[%r5], %r42;
	bar.sync 	0;
	ld.shared.u32 	%r43, [%r3];
	ld.shared.u32 	%r44, [%r6];
	mad.lo.s32 	%r45, %r44, %r43, %r146;
	ld.shared.u32 	%r46, [%r3+4];
	ld.shared.u32 	%r47, [%r6+64];
	mad.lo.s32 	%r48, %r47, %r46, %r45;
	ld.shared.u32 	%r49, [%r3+8];
	ld.shared.u32 	%r50, [%r6+128];
	mad.lo.s32 	%r51, %r50, %r49, %r48;
	ld.shared.u32 	%r52, [%r3+12];
	ld.shared.u32 	%r53, [%r6+192];
	mad.lo.s32 	%r54, %r53, %r52, %r51;
	ld.shared.u32 	%r55, [%r3+16];
	ld.shared.u32 	%r56, [%r6+256];
	mad.lo.s32 	%r57, %r56, %r55, %r54;
	ld.shared.u32 	%r58, [%r3+20];
	ld.shared.u32 	%r59, [%r6+320];
	mad.lo.s32 	%r60, %r59, %r58, %r57;
	ld.shared.u32 	%r61, [%r3+24];
	ld.shared.u32 	%r62, [%r6+384];
	mad.lo.s32 	%r63, %r62, %r61, %r60;
	ld.shared.u32 	%r64, [%r3+28];
	ld.shared.u32 	%r65, [%r6+448];
	mad.lo.s32 	%r66, %r65, %r64, %r63;
	ld.shared.u32 	%r67, [%r3+32];
	ld.shared.u32 	%r68, [%r6+512];
	mad.lo.s32 	%r69, %r68, %r67, %r66;
	ld.shared.u32 	%r70, [%r3+36];
	ld.shared.u32 	%r71, [%r6+576];
	mad.lo.s32 	%r72, %r71, %r70, %r69;
	ld.shared.u32 	%r73, [%r3+40];
	ld.shared.u32 	%r74, [%r6+640];
	mad.lo.s32 	%r75, %r74, %r73, %r72;
	ld.shared.u32 	%r76, [%r3+44];
	ld.shared.u32 	%r77, [%r6+704];
	mad.lo.s32 	%r78, %r77, %r76, %r75;
	ld.shared.u32 	%r79, [%r3+48];
	ld.shared.u32 	%r80, [%r6+768];
	mad.lo.s32 	%r81, %r80, %r79, %r78;
	ld.shared.u32 	%r82, [%r3+52];
	ld.shared.u32 	%r83, [%r6+832];
	mad.lo.s32 	%r84, %r83, %r82, %r81;
	ld.shared.u32 	%r85, [%r3+56];
	ld.shared.u32 	%r86, [%r6+896];
	mad.lo.s32 	%r87, %r86, %r85, %r84;
	ld.shared.u32 	%r88, [%r3+60];
	ld.shared.u32 	%r89, [%r6+960];
	mad.lo.s32 	%r90, %r89, %r88, %r87;
	bar.sync 	0;
	mul.wide.u32 	%rd10, %r142, 4;
	add.s64 	%rd11, %rd4, %rd10;
	ld.global.u32 	%r91, [%rd11];
	st.shared.u32 	[%r4], %r91;
	mul.wide.u32 	%rd12, %r144, 4;
	add.s64 	%rd13, %rd7, %rd12;
	ld.global.u32 	%r92, [%rd13];
	st.shared.u32 	[%r5], %r92;
	bar.sync 	0;
	ld.shared.u32 	%r93, [%r3];
	ld.shared.u32 	%r94, [%r6];
	mad.lo.s32 	%r95, %r94, %r93, %r90;
	ld.shared.u32 	%r96, [%r3+4];
	ld.shared.u32 	%r97, [%r6+64];
	mad.lo.s32 	%r98, %r97, %r96, %r95;
	ld.shared.u32 	%r99, [%r3+8];
	ld.shared.u32 	%r100, [%r6+128];
	mad.lo.s32 	%r101, %r100, %r99, %r98;
	ld.shared.u32 	%r102, [%r3+12];
	ld.shared.u32 	%r103, [%r6+192];
	mad.lo.s32 	%r104, %r103, %r102, %r101;
	ld.shared.u32 	%r105, [%r3+16];
	ld.shared.u32 	%r106, [%r6+256];
	mad.lo.s32 	%r107, %r106, %r105, %r104;
	ld.shared.u32 	%r108, [%r3+20];
	ld.shared.u32 	%r109, [%r6+320];
	mad.lo.s32 	%r110, %r109, %r108, %r107;
	ld.shared.u32 	%r111, [%r3+24];
	ld.shared.u32 	%r112, [%r6+384];
	mad.lo.s32 	%r113, %r112, %r111, %r110;
	ld.shared.u32 	%r114, [%r3+28];
	ld.shared.u32 	%r115, [%r6+448];
	mad.lo.s32 	%r116, %r115, %r114, %r113;
	ld.shared.u32 	%r117, [%r3+32];
	ld.shared.u32 	%r118, [%r6+512];
	mad.lo.s32 	%r119, %r118, %r117, %r116;
	ld.shared.u32 	%r120, [%r3+36];
	ld.shared.u32 	%r121, [%r6+576];
	mad.lo.s32 	%r122, %r121, %r120, %r119;
	ld.shared.u32 	%r123, [%r3+40];
	ld.shared.u32 	%r124, [%r6+640];
	mad.lo.s32 	%r125, %r124, %r123, %r122;
	ld.shared.u32 	%r126, [%r3+44];
	ld.shared.u32 	%r127, [%r6+704];
	mad.lo.s32 	%r128, %r127, %r126, %r125;
	ld.shared.u32 	%r129, [%r3+48];
	ld.shared.u32 	%r130, [%r6+768];
	mad.lo.s32 	%r131, %r130, %r129, %r128;
	ld.shared.u32 	%r132, [%r3+52];
	ld.shared.u32 	%r133, [%r6+832];
	mad.lo.s32 	%r134, %r133, %r132, %r131;
	ld.shared.u32 	%r135, [%r3+56];
	ld.shared.u32 	%r136, [%r6+896];
	mad.lo.s32 	%r137, %r136, %r135, %r134;
	ld.shared.u32 	%r138, [%r3+60];
	ld.shared.u32 	%r139, [%r6+960];
	mad.lo.s32 	%r146, %r139, %r138, %r137;
	bar.sync 	0;
	add.s32 	%r145, %r145, 2;
	add.s32 	%r144, %r144, %r8;
	add.s32 	%r143, %r143, %r8;
	add.s32 	%r142, %r142, %r11;
	add.s32 	%r141, %r141, %r11;
	setp.ne.s32 	%p1, %r145, 64;
	@%p1 bra 	$L__BB0_1;
	ld.param.u64 	%rd19, [_Z21gpu_tiled_matrix_multPiS_S__param_2];
	cvta.to.global.u64 	%rd14, %rd19;
	add.s32 	%r140, %r2, %r1;
	mul.wide.s32 	%rd15, %r140, 4;
	add.s64 	%rd16, %rd14, %rd15;
	st.global.u32 	[%rd16], %r146;
	ret;

}


// ===== COMPILED SASS (sm_100) =====

	.target	sm_100

	.elftype	@"ET_EXEC"


//--------------------- .note.nv.tkinfo           --------------------------
	.section	.note.nv.tkinfo,"",@"SHT_NOTE"
	.sectionflags	@"SHF_NOTE_NV_TKINFO"
	.tkinfo
        /*0018*/ 	.word	0x00000002
        /*0030*/ 	.string	""
        /*0030*/ 	.string	"ptxas"
        /*0030*/ 	.string	"Cuda compilation tools, release 13.0, V13.0.88"
        /*0030*/ 	.string	"Build cuda_13.0.r13.0/compiler.36424714_0"
        /*0030*/ 	.string	"-arch sm_100 -m 64 "



//--------------------- .note.nv.cuinfo           --------------------------
	.section	.note.nv.cuinfo,"",@"SHT_NOTE"
	.sectionflags	@"SHF_NOTE_NV_CUINFO"
        /*0018*/ 	.short	0x0002
        /*001a*/ 	.short	0x0064
        /*001c*/ 	.short	0x0082
	.zero		2


//--------------------- .nv.info                  --------------------------
	.section	.nv.info,"",@"SHT_CUDA_INFO"
	.align	4


	//----- nvinfo : EIATTR_REGCOUNT
	.align		4
        /*0000*/ 	.byte	0x04, 0x2f
        /*0002*/ 	.short	(.L_1 - .L_0)
	.align		4
.L_0:
        /*0004*/ 	.word	index@(_Z21gpu_tiled_matrix_multPiS_S_)
        /*0008*/ 	.word	0x00000020


	//----- nvinfo : EIATTR_FRAME_SIZE
	.align		4
.L_1:
        /*000c*/ 	.byte	0x04, 0x11
        /*000e*/ 	.short	(.L_3 - .L_2)
	.align		4
.L_2:
        /*0010*/ 	.word	index@(_Z21gpu_tiled_matrix_multPiS_S_)
        /*0014*/ 	.word	0x00000000


	//----- nvinfo : EIATTR_MIN_STACK_SIZE
	.align		4
.L_3:
        /*0018*/ 	.byte	0x04, 0x12
        /*001a*/ 	.short	(.L_5 - .L_4)
	.align		4
.L_4:
        /*001c*/ 	.word	index@(_Z21gpu_tiled_matrix_multPiS_S_)
        /*0020*/ 	.word	0x00000000
.L_5:


//--------------------- .nv.compat                --------------------------
	.section	.nv.compat,"",@"SHT_CUDA_COMPAT_INFO"
	.align	4
        /*0000*/ 	.byte	0x02, 0x09, 0x00, 0x00, 0x02, 0x02, 0x01, 0x00, 0x02, 0x05, 0x05, 0x00, 0x03, 0x07, 0x01, 0x01
        /*0010*/ 	.byte	0x02, 0x03, 0x00, 0x00, 0x02, 0x06, 0x01, 0x00, 0x04, 0x0b, 0x08, 0x00, 0x09, 0x00, 0x00, 0x00
        /*0020*/ 	.byte	0x00, 0x00, 0x00, 0x00


//--------------------- .nv.info._Z21gpu_tiled_matrix_multPiS_S_ --------------------------
	.section	.nv.info._Z21gpu_tiled_matrix_multPiS_S_,"",@"SHT_CUDA_INFO"
	.sectionflags	@""
	.align	4


	//----- nvinfo : EIATTR_CUDA_API_VERSION
	.align		4
        /*0000*/ 	.byte	0x04, 0x37
        /*0002*/ 	.short	(.L_7 - .L_6)
.L_6:
        /*0004*/ 	.word	0x00000082


	//----- nvinfo : EIATTR_KPARAM_INFO
	.align		4
.L_7:
        /*0008*/ 	.byte	0x04, 0x17
        /*000a*/ 	.short	(.L_9 - .L_8)
.L_8:
        /*000c*/ 	.word	0x00000000
        /*0010*/ 	.short	0x0002
        /*0012*/ 	.short	0x0010
        /*0014*/ 	.byte	0x00, 0xf5, 0x21, 0x00


	//----- nvinfo : EIATTR_KPARAM_INFO
	.align		4
.L_9:
        /*0018*/ 	.byte	0x04, 0x17
        /*001a*/ 	.short	(.L_11 - .L_10)
.L_10:
        /*001c*/ 	.word	0x00000000
        /*0020*/ 	.short	0x0001
        /*0022*/ 	.short	0x0008
        /*0024*/ 	.byte	0x00, 0xf5, 0x21, 0x00


	//----- nvinfo : EIATTR_KPARAM_INFO
	.align		4
.L_11:
        /*0028*/ 	.byte	0x04, 0x17
        /*002a*/ 	.short	(.L_13 - .L_12)
.L_12:
        /*002c*/ 	.word	0x00000000
        /*0030*/ 	.short	0x0000
        /*0032*/ 	.short	0x0000
        /*0034*/ 	.byte	0x00, 0xf5, 0x21, 0x00


	//----- nvinfo : EIATTR_SPARSE_MMA_MASK
	.align		4
.L_13:
        /*0038*/ 	.byte	0x03, 0x50
        /*003a*/ 	.short	0x0000


	//----- nvinfo : EIATTR_MAXREG_COUNT
	.align		4
        /*003c*/ 	.byte	0x03, 0x1b
        /*003e*/ 	.short	0x00ff


	//----- nvinfo : EIATTR_NUM_BARRIERS
	.align		4
        /*0040*/ 	.byte	0x02, 0x4c
        /*0042*/ 	.byte	0x01
	.zero		1


	//----- nvinfo : EIATTR_MERCURY_ISA_VERSION
	.align		4
        /*0044*/ 	.byte	0x03, 0x5f
        /*0046*/ 	.short	0x0101


	//----- nvinfo : EIATTR_VRC_CTA_INIT_COUNT
	.align		4
        /*0048*/ 	.byte	0x02, 0x4a
	.zero		1
	.zero		1


	//----- nvinfo : EIATTR_EXIT_INSTR_OFFSETS
	.align		4
        /*004c*/ 	.byte	0x04, 0x1c
        /*004e*/ 	.short	(.L_15 - .L_14)


	//   ....[0]....
.L_14:
        /*0050*/ 	.word	0x00000820


	//----- nvinfo : EIATTR_CBANK_PARAM_SIZE
	.align		4
.L_15:
        /*0054*/ 	.byte	0x03, 0x19
        /*0056*/ 	.short	0x0018


	//----- nvinfo : EIATTR_PARAM_CBANK
	.align		4
        /*0058*/ 	.byte	0x04, 0x0a
        /*005a*/ 	.short	(.L_17 - .L_16)
	.align		4
.L_16:
        /*005c*/ 	.word	index@(.nv.constant0._Z21gpu_tiled_matrix_multPiS_S_)
        /*0060*/ 	.short	0x0380
        /*0062*/ 	.short	0x0018


	//----- nvinfo : EIATTR_SW_WAR
	.align		4
.L_17:
        /*0064*/ 	.byte	0x04, 0x36
        /*0066*/ 	.short	(.L_19 - .L_18)
.L_18:
        /*0068*/ 	.word	0x00000008
.L_19:


//--------------------- .nv.callgraph             --------------------------
	.section	.nv.callgraph,"",@"SHT_CUDA_CALLGRAPH"
	.align	4
	.sectionentsize	8
	.align		4
        /*0000*/ 	.word	0x00000000
	.align		4
        /*0004*/ 	.word	0xffffffff
	.align		4
        /*0008*/ 	.word	0x00000000
	.align		4
        /*000c*/ 	.word	0xfffffffe
	.align		4
        /*0010*/ 	.word	0x00000000
	.align		4
        /*0014*/ 	.word	0xfffffffd
	.align		4
        /*0018*/ 	.word	0x00000000
	.align		4
        /*001c*/ 	.word	0xfffffffc


//--------------------- .text._Z21gpu_tiled_matrix_multPiS_S_ --------------------------
	.section	.text._Z21gpu_tiled_matrix_multPiS_S_,"ax",@progbits
	.align	128
        .global         _Z21gpu_tiled_matrix_multPiS_S_
        .type           _Z21gpu_tiled_matrix_multPiS_S_,@function
        .size           _Z21gpu_tiled_matrix_multPiS_S_,(.L_x_2 - _Z21gpu_tiled_matrix_multPiS_S_)
        .other          _Z21gpu_tiled_matrix_multPiS_S_,@"STO_CUDA_ENTRY STV_DEFAULT"
_Z21gpu_tiled_matrix_multPiS_S_:
.text._Z21gpu_tiled_matrix_multPiS_S_:
[----:B------:R-:W-:Y:S01]  /*0000*/  LDC R1, c[0x0][0x37c] ;  /* 0x0000df00ff017b82 */ /* 0x000fe20000000800 */
[----:B------:R-:W0:Y:S07]  /*0010*/  S2R R5, SR_TID.Y ;  /* 0x0000000000057919 */ /* 0x000e2e0000002200 */
[----:B------:R-:W0:Y:S01]  /*0020*/  S2UR UR7, SR_CTAID.Y ;  /* 0x00000000000779c3 */ /* 0x000e220000002600 */
[----:B------:R-:W-:Y:S01]  /*0030*/  UMOV UR4, 0x400 ;  /* 0x0000040000047882 */ /* 0x000fe20000000000 */
[----:B------:R-:W-:Y:S01]  /*0040*/  HFMA2 R21, -RZ, RZ, 0, 0 ;  /* 0x00000000ff157431 */ /* 0x000fe200000001ff */
[----:B------:R-:W1:Y:S01]  /*0050*/  S2R R9, SR_TID.X ;  /* 0x0000000000097919 */ /* 0x000e620000002100 */
[----:B------:R-:W-:Y:S01]  /*0060*/  UIADD3 UR5, UPT, UPT, UR4, 0x400, URZ ;  /* 0x0000040004057890 */ /* 0x000fe2000fffe0ff */
[----:B------:R-:W2:Y:S03]  /*0070*/  LDCU.64 UR8, c[0x0][0x358] ;  /* 0x00006b00ff0877ac */ /* 0x000ea60008000a00 */
[----:B------:R-:W0:Y:S08]  /*0080*/  LDC R0, c[0x0][0x364] ;  /* 0x0000d900ff007b82 */ /* 0x000e300000000800 */
[----:B------:R-:W3:Y:S08]  /*0090*/  S2UR UR6, SR_CgaCtaId ;  /* 0x00000000000679c3 */ /* 0x000ef00000008800 */
[----:B------:R-:W4:Y:S08]  /*00a0*/  S2UR UR10, SR_CTAID.X ;  /* 0x00000000000a79c3 */ /* 0x000f300000002500 */
[----:B------:R-:W4:Y:S01]  /*00b0*/  LDC R2, c[0x0][0x360] ;  /* 0x0000d800ff027b82 */ /* 0x000f220000000800 */
[C---:B0-----:R-:W-:Y:S01]  /*00c0*/  IMAD R3, R0.reuse, UR7, R5 ;  /* 0x0000000700037c24 */ /* 0x041fe2000f8e0205 */
[----:B------:R-:W-:-:S04]  /*00d0*/  IADD3 R4, PT, PT, R0, R5, RZ ;  /* 0x0000000500047210 */ /* 0x000fc80007ffe0ff */
[----:B------:R-:W-:Y:S02]  /*00e0*/  SHF.L.U32 R3, R3, 0xa, RZ ;  /* 0x0000000a03037819 */ /* 0x000fe400000006ff */
[----:B------:R-:W0:Y:S01]  /*00f0*/  LDC.64 R24, c[0x0][0x380] ;  /* 0x0000e000ff187b82 */ /* 0x000e220000000a00 */
[----:B---3--:R-:W-:Y:S01]  /*0100*/  ULEA UR5, UR6, UR5, 0x18 ;  /* 0x0000000506057291 */ /* 0x008fe2000f8ec0ff */
[----:B-1----:R-:W-:Y:S01]  /*0110*/  LOP3.LUT R19, R9, R3, RZ, 0xfc, !PT ;  /* 0x0000000309137212 */ /* 0x002fe200078efcff */
[----:B------:R-:W-:-:S03]  /*0120*/  ULEA UR4, UR6, UR4, 0x18 ;  /* 0x0000000406047291 */ /* 0x000fc6000f8ec0ff */
[----:B------:R-:W-:Y:S02]  /*0130*/  MOV R3, R19 ;  /* 0x0000001300037202 */ /* 0x000fe40000000f00 */
[----:B------:R-:W1:Y:S01]  /*0140*/  LDC.64 R22, c[0x0][0x388] ;  /* 0x0000e200ff167b82 */ /* 0x000e620000000a00 */
[----:B------:R-:W-:Y:S02]  /*0150*/  LEA R6, R9, UR5, 0x2 ;  /* 0x0000000509067c11 */ /* 0x000fe4000f8e10ff */
[----:B------:R-:W-:Y:S01]  /*0160*/  LEA R18, R5, UR4, 0x6 ;  /* 0x0000000405127c11 */ /* 0x000fe2000f8e30ff */
[----:B------:R-:W-:-:S03]  /*0170*/  UMOV UR4, URZ ;  /* 0x000000ff00047c82 */ /* 0x000fc60008000000 */
[----:B------:R-:W-:Y:S01]  /*0180*/  LEA R16, R9, R18, 0x2 ;  /* 0x0000001209107211 */ /* 0x000fe200078e10ff */
[----:B----4-:R-:W-:-:S05]  /*0190*/  IMAD R20, R2, UR10, RZ ;  /* 0x0000000a02147c24 */ /* 0x010fca000f8e02ff */
[----:B------:R-:W-:-:S04]  /*01a0*/  IADD3 R7, PT, PT, R20, R9, RZ ;  /* 0x0000000914077210 */ /* 0x000fc80007ffe0ff */
[-C--:B------:R-:W-:Y:S02]  /*01b0*/  LEA R17, R4, R7.reuse, 0xa ;  /* 0x0000000704117211 */ /* 0x080fe400078e50ff */
[C---:B------:R-:W-:Y:S02]  /*01c0*/  LEA R7, R5.reuse, R7, 0xa ;  /* 0x0000000705077211 */ /* 0x040fe400078e50ff */
[----:B------:R-:W-:Y:S02]  /*01d0*/  LEA R4, R5, R6, 0x6 ;  /* 0x0000000605047211 */ /* 0x000fe400078e30ff */
[----:B--2---:R-:W-:-:S07]  /*01e0*/  IADD3 R5, PT, PT, R19, R2, RZ ;  /* 0x0000000213057210 */ /* 0x004fce0007ffe0ff */
.L_x_0:
[----:B0-----:R-:W-:-:S04]  /*01f0*/  IMAD.WIDE.U32 R10, R3, 0x4, R24 ;  /* 0x00000004030a7825 */ /* 0x001fc800078e0018 */
[----:B-1----:R-:W-:Y:S02]  /*0200*/  IMAD.WIDE.U32 R8, R7, 0x4, R22 ;  /* 0x0000000407087825 */ /* 0x002fe400078e0016 */
[----:B------:R-:W2:Y:S04]  /*0210*/  LDG.E R11, desc[UR8][R10.64] ;  /* 0x000000080a0b7981 */ /* 0x000ea8000c1e1900 */
[----:B------:R-:W3:Y:S04]  /*0220*/  LDG.E R9, desc[UR8][R8.64] ;  /* 0x0000000808097981 */ /* 0x000ee8000c1e1900 */
[----:B--2---:R-:W-:Y:S04]  /*0230*/  STS [R16], R11 ;  /* 0x0000000b10007388 */ /* 0x004fe80000000800 */
[----:B---3--:R-:W-:Y:S01]  /*0240*/  STS [R4], R9 ;  /* 0x0000000904007388 */ /* 0x008fe20000000800 */
[----:B------:R-:W-:Y:S06]  /*0250*/  BAR.SYNC.DEFER_BLOCKING 0x0 ;  /* 0x0000000000007b1d */ /* 0x000fec0000010000 */
[----:B------:R-:W-:Y:S04]  /*0260*/  LDS R26, [R6] ;  /* 0x00000000061a7984 */ /* 0x000fe80000000800 */
[----:B------:R-:W0:Y:S04]  /*0270*/  LDS.128 R12, [R18] ;  /* 0x00000000120c7984 */ /* 0x000e280000000c00 */
[----:B------:R-:W1:Y:S04]  /*0280*/  LDS R27, [R6+0x40] ;  /* 0x00004000061b7984 */ /* 0x000e680000000800 */
[----:B------:R-:W2:Y:S04]  /*0290*/  LDS R28, [R6+0x80] ;  /* 0x00008000061c7984 */ /* 0x000ea80000000800 */
[----:B------:R-:W-:Y:S01]  /*02a0*/  LDS.128 R8, [R18+0x10] ;  /* 0x0000100012087984 */ /* 0x000fe20000000c00 */
[----:B0-----:R-:W-:-:S03]  /*02b0*/  IMAD R12, R12, R26, R21 ;  /* 0x0000001a0c0c7224 */ /* 0x001fc600078e0215 */
[----:B------:R-:W-:Y:S01]  /*02c0*/  LDS R26, [R6+0x140] ;  /* 0x00014000061a7984 */ /* 0x000fe20000000800 */
[----:B-1----:R-:W-:-:S03]  /*02d0*/  IMAD R27, R27, R13, R12 ;  /* 0x0000000d1b1b7224 */ /* 0x002fc600078e020c */
[----:B------:R-:W0:Y:S01]  /*02e0*/  LDS R12, [R6+0xc0] ;  /* 0x0000c000060c7984 */ /* 0x000e220000000800 */
[----:B--2---:R-:W-:-:S03]  /*02f0*/  IMAD R14, R28, R14, R27 ;  /* 0x0000000e1c0e7224 */ /* 0x004fc600078e021b */
[----:B------:R-:W1:Y:S01]  /*0300*/  LDS R13, [R6+0x100] ;  /* 0x00010000060d7984 */ /* 0x000e620000000800 */
[----:B------:R-:W-:-:S03]  /*0310*/  IMAD.WIDE.U32 R28, R5, 0x4, R24 ;  /* 0x00000004051c7825 */ /* 0x000fc600078e0018 */
[----:B------:R-:W2:Y:S01]  /*0320*/  LDS R21, [R6+0x180] ;  /* 0x0001800006157984 */ /* 0x000ea20000000800 */
[----:B0-----:R-:W-:-:S04]  /*0330*/  IMAD R12, R12, R15, R14 ;  /* 0x0000000f0c0c7224 */ /* 0x001fc800078e020e */
[----:B-1----:R-:W-:Y:S02]  /*0340*/  IMAD R8, R8, R13, R12 ;  /* 0x0000000d08087224 */ /* 0x002fe400078e020c */
[----:B------:R-:W-:Y:S02]  /*0350*/  LDS.128 R12, [R18+0x20] ;  /* 0x00002000120c7984 */ /* 0x000fe40000000c00 */
[----:B------:R-:W-:Y:S02]  /*0360*/  IMAD R8, R26, R9, R8 ;  /* 0x000000091a087224 */ /* 0x000fe400078e0208 */
[----:B------:R-:W0:Y:S02]  /*0370*/  LDS R26, [R6+0x1c0] ;  /* 0x0001c000061a7984 */ /* 0x000e240000000800 */
[----:B--2---:R-:W-:Y:S02]  /*0380*/  IMAD R8, R21, R10, R8 ;  /* 0x0000000a15087224 */ /* 0x004fe400078e0208 */
[----:B------:R-:W1:Y:S04]  /*0390*/  LDS R9, [R6+0x200] ;  /* 0x0002000006097984 */ /* 0x000e680000000800 */
[----:B------:R-:W2:Y:S04]  /*03a0*/  LDS R10, [R6+0x240] ;  /* 0x00024000060a7984 */ /* 0x000ea80000000800 */
[----:B------:R-:W3:Y:S01]  /*03b0*/  LDS R21, [R6+0x280] ;  /* 0x0002800006157984 */ /* 0x000ee20000000800 */
[----:B0-----:R-:W-:-:S04]  /*03c0*/  IMAD R8, R26, R11, R8 ;  /* 0x0000000b1a087224 */ /* 0x001fc800078e0208 */
[----:B-1----:R-:W-:Y:S02]  /*03d0*/  IMAD R8, R12, R9, R8 ;  /* 0x000000090c087224 */ /* 0x002fe400078e0208 */
[----:B------:R-:W0:Y:S02]  /*03e0*/  LDS R12, [R6+0x2c0] ;  /* 0x0002c000060c7984 */ /* 0x000e240000000800 */
[----:B--2---:R-:W-:Y:S02]  /*03f0*/  IMAD R26, R10, R13, R8 ;  /* 0x0000000d0a1a7224 */ /* 0x004fe400078e0208 */
[----:B------:R-:W-:Y:S02]  /*0400*/  LDS R13, [R6+0x300] ;  /* 0x00030000060d7984 */ /* 0x000fe40000000800 */
[----:B---3--:R-:W-:Y:S02]  /*0410*/  IMAD R14, R21, R14, R26 ;  /* 0x0000000e150e7224 */ /* 0x008fe400078e021a */
[----:B------:R-:W1:Y:S01]  /*0420*/  LDS.128 R8, [R18+0x30] ;  /* 0x0000300012087984 */ /* 0x000e620000000c00 */
[----:B------:R-:W-:-:S04]  /*0430*/  IMAD.WIDE.U32 R26, R17, 0x4, R22 ;  /* 0x00000004111a7825 */ /* 0x000fc800078e0016 */
[----:B0-----:R-:W-:Y:S02]  /*0440*/  IMAD R12, R12, R15, R14 ;  /* 0x0000000f0c0c7224 */ /* 0x001fe400078e020e */
[----:B------:R-:W0:Y:S02]  /*0450*/  LDS R14, [R6+0x340] ;  /* 0x00034000060e7984 */ /* 0x000e240000000800 */
[----:B-1----:R-:W-:Y:S02]  /*0460*/  IMAD R12, R8, R13, R12 ;  /* 0x0000000d080c7224 */ /* 0x002fe400078e020c */
[----:B------:R-:W1:Y:S04]  /*0470*/  LDS R13, [R6+0x380] ;  /* 0x00038000060d7984 */ /* 0x000e680000000800 */
[----:B------:R-:W2:Y:S01]  /*0480*/  LDS R8, [R6+0x3c0] ;  /* 0x0003c00006087984 */ /* 0x000ea20000000800 */
[----:B------:R-:W-:Y:S06]  /*0490*/  BAR.SYNC.DEFER_BLOCKING 0x0 ;  /* 0x0000000000007b1d */ /* 0x000fec0000010000 */
[----:B------:R-:W3:Y:S04]  /*04a0*/  LDG.E R29, desc[UR8][R28.64] ;  /* 0x000000081c1d7981 */ /* 0x000ee8000c1e1900 */
[----:B------:R-:W4:Y:S01]  /*04b0*/  LDG.E R27, desc[UR8][R26.64] ;  /* 0x000000081a1b7981 */ /* 0x000f22000c1e1900 */
[----:B0-----:R-:W-:Y:S01]  /*04c0*/  IMAD R12, R14, R9, R12 ;  /* 0x000000090e0c7224 */ /* 0x001fe200078e020c */
[----:B------:R-:W-:Y:S01]  /*04d0*/  UIADD3 UR4, UPT, UPT, UR4, 0x2, URZ ;  /* 0x0000000204047890 */ /* 0x000fe2000fffe0ff */
[----:B------:R-:W-:-:S02]  /*04e0*/  LEA R3, R2, R3, 0x1 ;  /* 0x0000000302037211 */ /* 0x000fc400078e08ff */
[----:B-1----:R-:W-:Y:S01]  /*04f0*/  IMAD R10, R13, R10, R12 ;  /* 0x0000000a0d0a7224 */ /* 0x002fe200078e020c */
[----:B------:R-:W-:Y:S01]  /*0500*/  UISETP.NE.AND UP0, UPT, UR4, 0x40, UPT ;  /* 0x000000400400788c */ /* 0x000fe2000bf05270 */
[----:B------:R-:W-:Y:S02]  /*0510*/  LEA R7, R0, R7, 0xb ;  /* 0x0000000700077211 */ /* 0x000fe400078e58ff */
[----:B--2---:R-:W-:Y:S01]  /*0520*/  IMAD R8, R8, R11, R10 ;  /* 0x0000000b08087224 */ /* 0x004fe200078e020a */
[----:B------:R-:W-:Y:S02]  /*0530*/  LEA R5, R2, R5, 0x1 ;  /* 0x0000000502057211 */ /* 0x000fe400078e08ff */
[----:B------:R-:W-:Y:S01]  /*0540*/  LEA R17, R0, R17, 0xb ;  /* 0x0000001100117211 */ /* 0x000fe200078e58ff */
[----:B---3--:R-:W-:Y:S04]  /*0550*/  STS [R16], R29 ;  /* 0x0000001d10007388 */ /* 0x008fe80000000800 */
[----:B----4-:R-:W-:Y:S01]  /*0560*/  STS [R4], R27 ;  /* 0x0000001b04007388 */ /* 0x010fe20000000800 */
[----:B------:R-:W-:Y:S06]  /*0570*/  BAR.SYNC.DEFER_BLOCKING 0x0 ;  /* 0x0000000000007b1d */ /* 0x000fec0000010000 */
[----:B------:R-:W-:Y:S04]  /*0580*/  LDS R9, [R6] ;  /* 0x0000000006097984 */ /* 0x000fe80000000800 */
[----:B------:R-:W0:Y:S04]  /*0590*/  LDS.128 R12, [R18] ;  /* 0x00000000120c7984 */ /* 0x000e280000000c00 */
[----:B------:R-:W1:Y:S04]  /*05a0*/  LDS R28, [R6+0x40] ;  /* 0x00004000061c7984 */ /* 0x000e680000000800 */
[----:B------:R-:W2:Y:S04]  /*05b0*/  LDS R21, [R6+0x80] ;  /* 0x0000800006157984 */ /* 0x000ea80000000800 */
[----:B------:R-:W3:Y:S01]  /*05c0*/  LDS R26, [R6+0xc0] ;  /* 0x0000c000061a7984 */ /* 0x000ee20000000800 */
[----:B0-----:R-:W-:-:S03]  /*05d0*/  IMAD R8, R12, R9, R8 ;  /* 0x000000090c087224 */ /* 0x001fc600078e0208 */
[----:B------:R-:W-:Y:S01]  /*05e0*/  LDS R12, [R6+0x140] ;  /* 0x00014000060c7984 */ /* 0x000fe20000000800 */
[----:B-1----:R-:W-:-:S03]  /*05f0*/  IMAD R8, R28, R13, R8 ;  /* 0x0000000d1c087224 */ /* 0x002fc600078e0208 */
[----:B------:R-:W-:Y:S01]  /*0600*/  LDS R13, [R6+0x100] ;  /* 0x00010000060d7984 */ /* 0x000fe20000000800 */
[----:B--2---:R-:W-:-:S03]  /*0610*/  IMAD R14, R21, R14, R8 ;  /* 0x0000000e150e7224 */ /* 0x004fc600078e0208 */
[----:B------:R-:W0:Y:S01]  /*0620*/  LDS.128 R8, [R18+0x10] ;  /* 0x0000100012087984 */ /* 0x000e220000000c00 */
[----:B---3--:R-:W-:-:S03]  /*0630*/  IMAD R14, R26, R15, R14 ;  /* 0x0000000f1a0e7224 */ /* 0x008fc600078e020e */
[----:B------:R-:W1:Y:S04]  /*0640*/  LDS R21, [R6+0x180] ;  /* 0x0001800006157984 */ /* 0x000e680000000800 */
[----:B------:R-:W2:Y:S01]  /*0650*/  LDS R26, [R6+0x1c0] ;  /* 0x0001c000061a7984 */ /* 0x000ea20000000800 */
[----:B0-----:R-:W-:-:S04]  /*0660*/  IMAD R8, R8, R13, R14 ;  /* 0x0000000d08087224 */ /* 0x001fc800078e020e */
[----:B------:R-:W-:Y:S02]  /*0670*/  IMAD R8, R12, R9, R8 ;  /* 0x000000090c087224 */ /* 0x000fe400078e0208 */
[----:B------:R-:W-:Y:S02]  /*0680*/  LDS R9, [R6+0x200] ;  /* 0x0002000006097984 */ /* 0x000fe40000000800 */
[----:B-1----:R-:W-:Y:S02]  /*0690*/  IMAD R8, R21, R10, R8 ;  /* 0x0000000a15087224 */ /* 0x002fe400078e0208 */
[----:B------:R-:W0:Y:S02]  /*06a0*/  LDS.128 R12, [R18+0x20] ;  /* 0x00002000120c7984 */ /* 0x000e240000000c00 */
[----:B--2---:R-:W-:Y:S02]  /*06b0*/  IMAD R8, R26, R11, R8 ;  /* 0x0000000b1a087224 */ /* 0x004fe400078e0208 */
[----:B------:R-:W1:Y:S04]  /*06c0*/  LDS R10, [R6+0x240] ;  /* 0x00024000060a7984 */ /* 0x000e680000000800 */
[----:B------:R-:W2:Y:S04]  /*06d0*/  LDS R21, [R6+0x280] ;  /* 0x0002800006157984 */ /* 0x000ea80000000800 */
[----:B------:R-:W3:Y:S01]  /*06e0*/  LDS R26, [R6+0x2c0] ;  /* 0x0002c000061a7984 */ /* 0x000ee20000000800 */
[----:B0-----:R-:W-:-:S04]  /*06f0*/  IMAD R8, R12, R9, R8 ;  /* 0x000000090c087224 */ /* 0x001fc800078e0208 */
[----:B-1----:R-:W-:Y:S02]  /*0700*/  IMAD R12, R10, R13, R8 ;  /* 0x0000000d0a0c7224 */ /* 0x002fe400078e0208 */
[----:B------:R-:W-:Y:S02]  /*0710*/  LDS R13, [R6+0x300] ;  /* 0x00030000060d7984 */ /* 0x000fe40000000800 */
[----:B--2---:R-:W-:Y:S02]  /*0720*/  IMAD R12, R21, R14, R12 ;  /* 0x0000000e150c7224 */ /* 0x004fe400078e020c */
[----:B------:R-:W0:Y:S02]  /*0730*/  LDS.128 R8, [R18+0x30] ;  /* 0x0000300012087984 */ /* 0x000e240000000c00 */
[----:B---3--:R-:W-:Y:S02]  /*0740*/  IMAD R12, R26, R15, R12 ;  /* 0x0000000f1a0c7224 */ /* 0x008fe400078e020c */
[----:B------:R-:W1:Y:S04]  /*0750*/  LDS R14, [R6+0x340] ;  /* 0x00034000060e7984 */ /* 0x000e680000000800 */
[----:B------:R-:W2:Y:S04]  /*0760*/  LDS R15, [R6+0x380] ;  /* 0x00038000060f7984 */ /* 0x000ea80000000800 */
[----:B------:R-:W3:Y:S01]  /*0770*/  LDS R21, [R6+0x3c0] ;  /* 0x0003c00006157984 */ /* 0x000ee20000000800 */
[----:B0-----:R-:W-:-:S04]  /*0780*/  IMAD R8, R8, R13, R12 ;  /* 0x0000000d08087224 */ /* 0x001fc800078e020c */
[----:B-1----:R-:W-:-:S04]  /*0790*/  IMAD R9, R14, R9, R8 ;  /* 0x000000090e097224 */ /* 0x002fc800078e0208 */
[----:B--2---:R-:W-:-:S04]  /*07a0*/  IMAD R10, R15, R10, R9 ;  /* 0x0000000a0f0a7224 */ /* 0x004fc800078e0209 */
[----:B---3--:R-:W-:Y:S01]  /*07b0*/  IMAD R21, R21, R11, R10 ;  /* 0x0000000b15157224 */ /* 0x008fe200078e020a */
[----:B------:R-:W-:Y:S06]  /*07c0*/  BAR.SYNC.DEFER_BLOCKING 0x0 ;  /* 0x0000000000007b1d */ /* 0x000fec0000010000 */
[----:B------:R-:W-:Y:S05]  /*07d0*/  BRA.U UP0, `(.L_x_0) ;  /* 0xfffffff900847547 */ /* 0x000fea000b83ffff */
[----:B------:R-:W0:Y:S01]  /*07e0*/  LDC.64 R2, c[0x0][0x390] ;  /* 0x0000e400ff027b82 */ /* 0x000e220000000a00 */
[----:B------:R-:W-:-:S05]  /*07f0*/  IADD3 R19, PT, PT, R20, R19, RZ ;  /* 0x0000001314137210 */ /* 0x000fca0007ffe0ff */
[----:B0-----:R-:W-:-:S05]  /*0800*/  IMAD.WIDE R2, R19, 0x4, R2 ;  /* 0x0000000413027825 */ /* 0x001fca00078e0202 */
[----:B------:R-:W-:Y:S01]  /*0810*/  STG.E desc[UR8][R2.64], R21 ;  /* 0x0000001502007986 */ /* 0x000fe2000c101908 */
[----:B------:R-:W-:Y:S05]  /*0820*/  EXIT ;  /* 0x000000000000794d */ /* 0x000fea0003800000 */
.L_x_1:
[----:B------:R-:W-:-:S00]  /*0830*/  BRA `(.L_x_1) ;  /* 0xfffffffc00fc7947 */ /* 0x000fc0000383ffff */
[----:B------:R-:W-:-:S00]  /*0840*/  NOP ;  /* 0x0000000000007918 */ /* 0x000fc00000000000 */
        /* <DEDUP_REMOVED lines=11> */
.L_x_2:


//--------------------- .nv.shared._Z21gpu_tiled_matrix_multPiS_S_ --------------------------
	.section	.nv.shared._Z21gpu_tiled_matrix_multPiS_S_,"aw",@nobits
	.sectionflags	@""
	.align	4
.nv.shared._Z21gpu_tiled_matrix_multPiS_S_:
	.zero		3072


//--------------------- .nv.shared.reserved.0     --------------------------
	.section	.nv.shared.reserved.0,"aw",@nobits
	.weak		__nv_reservedSMEM_offset_0_alias
	.size		__nv_reservedSMEM_offset_0_alias, 0, 64
	.other		__nv_reservedSMEM_offset_0_alias,@"STO_CUDA_RESERVED_SHARED STV_DEFAULT"
__nv_reservedSMEM_offset_0_alias:
	.zero		0
	.zero		64


//--------------------- .nv.constant0._Z21gpu_tiled_matrix_multPiS_S_ --------------------------
	.section	.nv.constant0._Z21gpu_tiled_matrix_multPiS_S_,"a",@progbits
	.sectionflags	@""
	.align	4
.nv.constant0._Z21gpu_tiled_matrix_multPiS_S_:
	.zero		920


//--------------------- SYMBOLS --------------------------

	.type		.nv.reservedSmem.offset0,@object
	.size		.nv.reservedSmem.offset0,0x4
	.type		.nv.reservedSmem.cap,@object
	.size		.nv.reservedSmem.cap,0x4
